//
// Generated by NVIDIA NVVM Compiler
//
// Compiler Build ID: CL-36424714
// Cuda compilation tools, release 13.0, V13.0.88
// Based on NVVM 20.0.0
//

.version 9.0
.target sm_100
.address_size 64

	// .globl	_Z10dot_kernelPiS_S_
// _ZZ21multiblock_dot_kernelPiS_S_E4temp has been demoted

.visible .entry _Z10dot_kernelPiS_S_(
	.param .u64 .ptr .align 1 _Z10dot_kernelPiS_S__param_0,
	.param .u64 .ptr .align 1 _Z10dot_kernelPiS_S__param_1,
	.param .u64 .ptr .align 1 _Z10dot_kernelPiS_S__param_2
)
{
	.reg .pred 	%p<2>;
	.reg .b32 	%r<3>;
	.reg .b64 	%rd<3>;

	ld.param.u64 	%rd1, [_Z10dot_kernelPiS_S__param_0];
	bar.sync 	0;
	mov.u32 	%r1, %tid.x;
	setp.ne.s32 	%p1, %r1, 0;
	@%p1 bra 	$L__BB0_2;
	cvta.to.global.u64 	%rd2, %rd1;
	mov.b32 	%r2, 3;
	st.global.u32 	[%rd2], %r2;
$L__BB0_2:
	ret;

}
	// .globl	_Z21multiblock_dot_kernelPiS_S_
.visible .entry _Z21multiblock_dot_kernelPiS_S_(
	.param .u64 .ptr .align 1 _Z21multiblock_dot_kernelPiS_S__param_0,
	.param .u64 .ptr .align 1 _Z21multiblock_dot_kernelPiS_S__param_1,
	.param .u64 .ptr .align 1 _Z21multiblock_dot_kernelPiS_S__param_2
)
{
	.reg .pred 	%p<2>;
	.reg .b32 	%r<14>;
	.reg .b64 	%rd<10>;
	// demoted variable
	.shared .align 4 .b8 _ZZ21multiblock_dot_kernelPiS_S_E4temp[64];
	ld.param.u64 	%rd1, [_Z21multiblock_dot_kernelPiS_S__param_0];
	ld.param.u64 	%rd2, [_Z21multiblock_dot_kernelPiS_S__param_1];
	ld.param.u64 	%rd3, [_Z21multiblock_dot_kernelPiS_S__param_2];
	cvta.to.global.u64 	%rd4, %rd3;
	cvta.to.global.u64 	%rd5, %rd2;
	mov.u32 	%r2, %tid.x;
	mov.u32 	%r3, %ctaid.x;
	mov.u32 	%r4, %ntid.x;
	mad.lo.s32 	%r5, %r3, %r4, %r2;
	mul.wide.s32 	%rd6, %r5, 4;
	add.s64 	%rd7, %rd5, %rd6;
	ld.global.u32 	%r6, [%rd7];
	add.s64 	%rd8, %rd4, %rd6;
	ld.global.u32 	%r7, [%rd8];
	mul.lo.s32 	%r8, %r7, %r6;
	shl.b32 	%r9, %r5, 2;
	mov.u32 	%r10, _ZZ21multiblock_dot_kernelPiS_S_E4temp;
	add.s32 	%r1, %r10, %r9;
	st.shared.u32 	[%r1], %r8;
	bar.sync 	0;
	setp.ne.s32 	%p1, %r2, 0;
	@%p1 bra 	$L__BB1_2;
	cvta.to.global.u64 	%rd9, %rd1;
	ld.shared.u32 	%r11, [%r1];
	shl.b32 	%r12, %r11, 4;
	atom.global.add.u32 	%r13, [%rd9], %r12;
$L__BB1_2:
	ret;

}


// ===== COMPILED SASS (sm_100) =====

	.target	sm_100

	.elftype	@"ET_EXEC"


//--------------------- .note.nv.tkinfo           --------------------------
	.section	.note.nv.tkinfo,"",@"SHT_NOTE"
	.sectionflags	@"SHF_NOTE_NV_TKINFO"
	.tkinfo
        /*0018*/ 	.word	0x00000002
        /*0030*/ 	.string	""
        /*0030*/ 	.string	"ptxas"
        /*0030*/ 	.string	"Cuda compilation tools, release 13.0, V13.0.88"
        /*0030*/ 	.string	"Build cuda_13.0.r13.0/compiler.36424714_0"
        /*0030*/ 	.string	"-arch sm_100 -m 64 "



//--------------------- .note.nv.cuinfo           --------------------------
	.section	.note.nv.cuinfo,"",@"SHT_NOTE"
	.sectionflags	@"SHF_NOTE_NV_CUINFO"
        /*0018*/ 	.short	0x0002
        /*001a*/ 	.short	0x0064
        /*001c*/ 	.short	0x0082
	.zero		2


//--------------------- .nv.info                  --------------------------
	.section	.nv.info,"",@"SHT_CUDA_INFO"
	.align	4


	//----- nvinfo : EIATTR_REGCOUNT
	.align		4
        /*0000*/ 	.byte	0x04, 0x2f
        /*0002*/ 	.short	(.L_1 - .L_0)
	.align		4
.L_0:
        /*0004*/ 	.word	index@(_Z10dot_kernelPiS_S_)
        /*0008*/ 	.word	0x00000008


	//----- nvinfo : EIATTR_FRAME_SIZE
	.align		4
.L_1:
        /*000c*/ 	.byte	0x04, 0x11
        /*000e*/ 	.short	(.L_3 - .L_2)
	.align		4
.L_2:
        /*0010*/ 	.word	index@(_Z10dot_kernelPiS_S_)
        /*0014*/ 	.word	0x00000000


	//----- nvinfo : EIATTR_REGCOUNT
	.align		4
.L_3:
        /*0018*/ 	.byte	0x04, 0x2f
        /*001a*/ 	.short	(.L_5 - .L_4)
	.align		4
.L_4:
        /*001c*/ 	.word	index@(_Z21multiblock_dot_kernelPiS_S_)
        /*0020*/ 	.word	0x0000000a


	//----- nvinfo : EIATTR_FRAME_SIZE
	.align		4
.L_5:
        /*0024*/ 	.byte	0x04, 0x11
        /*0026*/ 	.short	(.L_7 - .L_6)
	.align		4
.L_6:
        /*0028*/ 	.word	index@(_Z21multiblock_dot_kernelPiS_S_)
        /*002c*/ 	.word	0x00000000


	//----- nvinfo : EIATTR_MIN_STACK_SIZE
	.align		4
.L_7:
        /*0030*/ 	.byte	0x04, 0x12
        /*0032*/ 	.short	(.L_9 - .L_8)
	.align		4
.L_8:
        /*0034*/ 	.word	index@(_Z21multiblock_dot_kernelPiS_S_)
        /*0038*/ 	.word	0x00000000


	//----- nvinfo : EIATTR_MIN_STACK_SIZE
	.align		4
.L_9:
        /*003c*/ 	.byte	0x04, 0x12
        /*003e*/ 	.short	(.L_11 - .L_10)
	.align		4
.L_10:
        /*0040*/ 	.word	index@(_Z10dot_kernelPiS_S_)
        /*0044*/ 	.word	0x00000000
.L_11:


//--------------------- .nv.compat                --------------------------
	.section	.nv.compat,"",@"SHT_CUDA_COMPAT_INFO"
	.align	4
        /*0000*/ 	.byte	0x02, 0x09, 0x00, 0x00, 0x02, 0x02, 0x01, 0x00, 0x02, 0x05, 0x05, 0x00, 0x03, 0x07, 0x01, 0x01
        /*0010*/ 	.byte	0x02, 0x03, 0x00, 0x00, 0x02, 0x06, 0x01, 0x00, 0x04, 0x0b, 0x08, 0x00, 0x09, 0x00, 0x00, 0x00
        /*0020*/ 	.byte	0x00, 0x00, 0x00, 0x00


//--------------------- .nv.info._Z21multiblock_dot_kernelPiS_S_ --------------------------
	.section	.nv.info._Z21multiblock_dot_kernelPiS_S_,"",@"SHT_CUDA_INFO"
	.sectionflags	@""
	.align	4


	//----- nvinfo : EIATTR_CUDA_API_VERSION
	.align		4
        /*0000*/ 	.byte	0x04, 0x37
        /*0002*/ 	.short	(.L_13 - .L_12)
.L_12:
        /*0004*/ 	.word	0x00000082


	//----- nvinfo : EIATTR_KPARAM_INFO
	.align		4
.L_13:
        /*0008*/ 	.byte	0x04, 0x17
        /*000a*/ 	.short	(.L_15 - .L_14)
.L_14:
        /*000c*/ 	.word	0x00000000
        /*0010*/ 	.short	0x0002
        /*0012*/ 	.short	0x0010
        /*0014*/ 	.byte	0x00, 0xf5, 0x21, 0x00


	//----- nvinfo : EIATTR_KPARAM_INFO
	.align		4
.L_15:
        /*0018*/ 	.byte	0x04, 0x17
        /*001a*/ 	.short	(.L_17 - .L_16)
.L_16:
        /*001c*/ 	.word	0x00000000
        /*0020*/ 	.short	0x0001
        /*0022*/ 	.short	0x0008
        /*0024*/ 	.byte	0x00, 0xf5, 0x21, 0x00


	//----- nvinfo : EIATTR_KPARAM_INFO
	.align		4
.L_17:
        /*0028*/ 	.byte	0x04, 0x17
        /*002a*/ 	.short	(.L_19 - .L_18)
.L_18:
        /*002c*/ 	.word	0x00000000
        /*0030*/ 	.short	0x0000
        /*0032*/ 	.short	0x0000
        /*0034*/ 	.byte	0x00, 0xf5, 0x21, 0x00


	//----- nvinfo : EIATTR_SPARSE_MMA_MASK
	.align		4
.L_19:
        /*0038*/ 	.byte	0x03, 0x50
        /*003a*/ 	.short	0x0000


	//----- nvinfo : EIATTR_MAXREG_COUNT
	.align		4
        /*003c*/ 	.byte	0x03, 0x1b
        /*003e*/ 	.short	0x00ff


	//----- nvinfo : EIATTR_NUM_BARRIERS
	.align		4
        /*0040*/ 	.byte	0x02, 0x4c
        /*0042*/ 	.byte	0x01
	.zero		1


	//----- nvinfo : EIATTR_MERCURY_ISA_VERSION
	.align		4
        /*0044*/ 	.byte	0x03, 0x5f
        /*0046*/ 	.short	0x0101


	//----- nvinfo : EIATTR_VRC_CTA_INIT_COUNT
	.align		4
        /*0048*/ 	.byte	0x02, 0x4a
	.zero		1
	.zero		1


	//----- nvinfo : EIATTR_EXIT_INSTR_OFFSETS
	.align		4
        /*004c*/ 	.byte	0x04, 0x1c
        /*004e*/ 	.short	(.L_21 - .L_20)


	//   ....[0]....
.L_20:
        /*0050*/ 	.word	0x00000140


	//   ....[1]....
        /*0054*/ 	.word	0x00000190


	//----- nvinfo : EIATTR_CBANK_PARAM_SIZE
	.align		4
.L_21:
        /*0058*/ 	.byte	0x03, 0x19
        /*005a*/ 	.short	0x0018


	//----- nvinfo : EIATTR_PARAM_CBANK
	.align		4
        /*005c*/ 	.byte	0x04, 0x0a
        /*005e*/ 	.short	(.L_23 - .L_22)
	.align		4
.L_22:
        /*0060*/ 	.word	index@(.nv.constant0._Z21multiblock_dot_kernelPiS_S_)
        /*0064*/ 	.short	0x0380
        /*0066*/ 	.short	0x0018


	//----- nvinfo : EIATTR_SW_WAR
	.align		4
.L_23:
        /*0068*/ 	.byte	0x04, 0x36
        /*006a*/ 	.short	(.L_25 - .L_24)
.L_24:
        /*006c*/ 	.word	0x00000008
.L_25:


//--------------------- .nv.info._Z10dot_kernelPiS_S_ --------------------------
	.section	.nv.info._Z10dot_kernelPiS_S_,"",@"SHT_CUDA_INFO"
	.sectionflags	@""
	.align	4


	//----- nvinfo : EIATTR_CUDA_API_VERSION
	.align		4
        /*0000*/ 	.byte	0x04, 0x37
        /*0002*/ 	.short	(.L_27 - .L_26)
.L_26:
        /*0004*/ 	.word	0x00000082


	//----- nvinfo : EIATTR_KPARAM_INFO
	.align		4
.L_27:
        /*0008*/ 	.byte	0x04, 0x17
        /*000a*/ 	.short	(.L_29 - .L_28)
.L_28:
        /*000c*/ 	.word	0x00000000
        /*0010*/ 	.short	0x0002
        /*0012*/ 	.short	0x0010
        /*0014*/ 	.byte	0x00, 0xf5, 0x21, 0x00


	//----- nvinfo : EIATTR_KPARAM_INFO
	.align		4
.L_29:
        /*0018*/ 	.byte	0x04, 0x17
        /*001a*/ 	.short	(.L_31 - .L_30)
.L_30:
        /*001c*/ 	.word	0x00000000
        /*0020*/ 	.short	0x0001
        /*0022*/ 	.short	0x0008
        /*0024*/ 	.byte	0x00, 0xf5, 0x21, 0x00


	//----- nvinfo : EIATTR_KPARAM_INFO
	.align		4
.L_31:
        /*0028*/ 	.byte	0x04, 0x17
        /*002a*/ 	.short	(.L_33 - .L_32)
.L_32:
        /*002c*/ 	.word	0x00000000
        /*0030*/ 	.short	0x0000
        /*0032*/ 	.short	0x0000
        /*0034*/ 	.byte	0x00, 0xf5, 0x21, 0x00


	//----- nvinfo : EIATTR_SPARSE_MMA_MASK
	.align		4
.L_33:
        /*0038*/ 	.byte	0x03, 0x50
        /*003a*/ 	.short	0x0000


	//----- nvinfo : EIATTR_MAXREG_COUNT
	.align		4
        /*003c*/ 	.byte	0x03, 0x1b
        /*003e*/ 	.short	0x00ff


	//----- nvinfo : EIATTR_NUM_BARRIERS
	.align		4
        /*0040*/ 	.byte	0x02, 0x4c
        /*0042*/ 	.byte	0x01
	.zero		1


	//----- nvinfo : EIATTR_MERCURY_ISA_VERSION
	.align		4
        /*0044*/ 	.byte	0x03, 0x5f
        /*0046*/ 	.short	0x0101


	//----- nvinfo : EIATTR_VRC_CTA_INIT_COUNT
	.align		4
        /*0048*/ 	.byte	0x02, 0x4a
	.zero		1
	.zero		1


	//----- nvinfo : EIATTR_EXIT_INSTR_OFFSETS
	.align		4
        /*004c*/ 	.byte	0x04, 0x1c
        /*004e*/ 	.short	(.L_35 - .L_34)


	//   ....[0]....
.L_34:
        /*0050*/ 	.word	0x00000040


	//   ....[1]....
        /*0054*/ 	.word	0x00000090


	//----- nvinfo : EIATTR_CBANK_PARAM_SIZE
	.align		4
.L_35:
        /*0058*/ 	.byte	0x03, 0x19
        /*005a*/ 	.short	0x0018


	//----- nvinfo : EIATTR_PARAM_CBANK
	.align		4
        /*005c*/ 	.byte	0x04, 0x0a
        /*005e*/ 	.short	(.L_37 - .L_36)
	.align		4
.L_36:
        /*0060*/ 	.word	index@(.nv.constant0._Z10dot_kernelPiS_S_)
        /*0064*/ 	.short	0x0380
        /*0066*/ 	.short	0x0018


	//----- nvinfo : EIATTR_SW_WAR
	.align		4
.L_37:
        /*0068*/ 	.byte	0x04, 0x36
        /*006a*/ 	.short	(.L_39 - .L_38)
.L_38:
        /*006c*/ 	.word	0x00000008
.L_39:


//--------------------- .nv.callgraph             --------------------------
	.section	.nv.callgraph,"",@"SHT_CUDA_CALLGRAPH"
	.align	4
	.sectionentsize	8
	.align		4
        /*0000*/ 	.word	0x00000000
	.align		4
        /*0004*/ 	.word	0xffffffff
	.align		4
        /*0008*/ 	.word	0x00000000
	.align		4
        /*000c*/ 	.word	0xfffffffe
	.align		4
        /*0010*/ 	.word	0x00000000
	.align		4
        /*0014*/ 	.word	0xfffffffd
	.align		4
        /*0018*/ 	.word	0x00000000
	.align		4
        /*001c*/ 	.word	0xfffffffc


//--------------------- .text._Z21multiblock_dot_kernelPiS_S_ --------------------------
	.section	.text._Z21multiblock_dot_kernelPiS_S_,"ax",@progbits
	.align	128
        .global         _Z21multiblock_dot_kernelPiS_S_
        .type           _Z21multiblock_dot_kernelPiS_S_,@function
        .size           _Z21multiblock_dot_kernelPiS_S_,(.L_x_2 - _Z21multiblock_dot_kernelPiS_S_)
        .other          _Z21multiblock_dot_kernelPiS_S_,@"STO_CUDA_ENTRY STV_DEFAULT"
_Z21multiblock_dot_kernelPiS_S_:
.text._Z21multiblock_dot_kernelPiS_S_:
[----:B------:R-:W-:Y:S01]  /*0000*/  LDC R1, c[0x0][0x37c] ;  /* 0x0000df00ff017b82 */ /* 0x000fe20000000800 */
[----:B------:R-:W0:Y:S07]  /*0010*/  S2R R0, SR_TID.X ;  /* 0x0000000000007919 */ /* 0x000e2e0000002100 */
[----:B------:R-:W0:Y:S01]  /*0020*/  S2UR UR4, SR_CTAID.X ;  /* 0x00000000000479c3 */ /* 0x000e220000002500 */
[----:B------:R-:W1:Y:S07]  /*0030*/  LDCU.64 UR6, c[0x0][0x358] ;  /* 0x00006b00ff0677ac */ /* 0x000e6e0008000a00 */
[----:B------:R-:W0:Y:S08]  /*0040*/  LDC R7, c[0x0][0x360] ;  /* 0x0000d800ff077b82 */ /* 0x000e300000000800 */
[----:B------:R-:W2:Y:S08]  /*0050*/  LDC.64 R2, c[0x0][0x388] ;  /* 0x0000e200ff027b82 */ /* 0x000eb00000000a00 */
[----:B------:R-:W3:Y:S01]  /*0060*/  LDC.64 R4, c[0x0][0x390] ;  /* 0x0000e400ff047b82 */ /* 0x000ee20000000a00 */
[----:B0-----:R-:W-:-:S04]  /*0070*/  IMAD R7, R7, UR4, R0 ;  /* 0x0000000407077c24 */ /* 0x001fc8000f8e0200 */
[----:B--2---:R-:W-:-:S06]  /*0080*/  IMAD.WIDE R2, R7, 0x4, R2 ;  /* 0x0000000407027825 */ /* 0x004fcc00078e0202 */
[----:B-1----:R-:W2:Y:S01]  /*0090*/  LDG.E R2, desc[UR6][R2.64] ;  /* 0x0000000602027981 */ /* 0x002ea2000c1e1900 */
[----:B---3--:R-:W-:-:S06]  /*00a0*/  IMAD.WIDE R4, R7, 0x4, R4 ;  /* 0x0000000407047825 */ /* 0x008fcc00078e0204 */
[----:B------:R-:W2:Y:S01]  /*00b0*/  LDG.E R5, desc[UR6][R4.64] ;  /* 0x0000000604057981 */ /* 0x000ea2000c1e1900 */
[----:B------:R-:W0:Y:S01]  /*00c0*/  S2UR UR5, SR_CgaCtaId ;  /* 0x00000000000579c3 */ /* 0x000e220000008800 */
[----:B------:R-:W-:Y:S01]  /*00d0*/  UMOV UR4, 0x400 ;  /* 0x0000040000047882 */ /* 0x000fe20000000000 */
[----:B------:R-:W-:Y:S01]  /*00e0*/  ISETP.NE.AND P0, PT, R0, RZ, PT ;  /* 0x000000ff0000720c */ /* 0x000fe20003f05270 */
[----:B0-----:R-:W-:-:S06]  /*00f0*/  ULEA UR4, UR5, UR4, 0x18 ;  /* 0x0000000405047291 */ /* 0x001fcc000f8ec0ff */
[----:B------:R-:W-:Y:S01]  /*0100*/  LEA R7, R7, UR4, 0x2 ;  /* 0x0000000407077c11 */ /* 0x000fe2000f8e10ff */
[----:B--2---:R-:W-:-:S05]  /*0110*/  IMAD R0, R2, R5, RZ ;  /* 0x0000000502007224 */ /* 0x004fca00078e02ff */
[----:B------:R0:W-:Y:S01]  /*0120*/  STS [R7], R0 ;  /* 0x0000000007007388 */ /* 0x0001e20000000800 */
[----:B------:R-:W-:Y:S06]  /*0130*/  BAR.SYNC.DEFER_BLOCKING 0x0 ;  /* 0x0000000000007b1d */ /* 0x000fec0000010000 */
[----:B------:R-:W-:Y:S05]  /*0140*/  @P0 EXIT ;  /* 0x000000000000094d */ /* 0x000fea0003800000 */
[----:B0-----:R-:W0:Y:S01]  /*0150*/  LDS R7, [R7] ;  /* 0x0000000007077984 */ /* 0x001e220000000800 */
[----:B------:R-:W1:Y:S01]  /*0160*/  LDC.64 R2, c[0x0][0x380] ;  /* 0x0000e000ff027b82 */ /* 0x000e620000000a00 */
[----:B0-----:R-:W-:-:S05]  /*0170*/  SHF.L.U32 R5, R7, 0x4, RZ ;  /* 0x0000000407057819 */ /* 0x001fca00000006ff */
[----:B-1----:R-:W-:Y:S01]  /*0180*/  REDG.E.ADD.STRONG.GPU desc[UR6][R2.64], R5 ;  /* 0x000000050200798e */ /* 0x002fe2000c12e106 */
[----:B------:R-:W-:Y:S05]  /*0190*/  EXIT ;  /* 0x000000000000794d */ /* 0x000fea0003800000 */
.L_x_0:
[----:B------:R-:W-:-:S00]  /*01a0*/  BRA `(.L_x_0) ;  /* 0xfffffffc00fc7947 */ /* 0x000fc0000383ffff */
[----:B------:R-:W-:-:S00]  /*01b0*/  NOP ;  /* 0x0000000000007918 */ /* 0x000fc00000000000 */
        /* <DEDUP_REMOVED lines=12> */
.L_x_2:


//--------------------- .text._Z10dot_kernelPiS_S_ --------------------------
	.section	.text._Z10dot_kernelPiS_S_,"ax",@progbits
	.align	128
        .global         _Z10dot_kernelPiS_S_
        .type           _Z10dot_kernelPiS_S_,@function
        .size           _Z10dot_kernelPiS_S_,(.L_x_3 - _Z10dot_kernelPiS_S_)
        .other          _Z10dot_kernelPiS_S_,@"STO_CUDA_ENTRY STV_DEFAULT"
_Z10dot_kernelPiS_S_:
.text._Z10dot_kernelPiS_S_:
[----:B------:R-:W-:Y:S01]  /*0000*/  LDC R1, c[0x0][0x37c] ;  /* 0x0000df00ff017b82 */ /* 0x000fe20000000800 */
[----:B------:R-:W0:Y:S07]  /*0010*/  S2R R0, SR_TID.X ;  /* 0x0000000000007919 */ /* 0x000e2e0000002100 */
[----:B------:R-:W-:Y:S01]  /*0020*/  BAR.SYNC.DEFER_BLOCKING 0x0 ;  /* 0x0000000000007b1d */ /* 0x000fe20000010000 */
[----:B0-----:R-:W-:-:S13]  /*0030*/  ISETP.NE.AND P0, PT, R0, RZ, PT ;  /* 0x000000ff0000720c */ /* 0x001fda0003f05270 */
[----:B------:R-:W-:Y:S05]  /*0040*/  @P0 EXIT ;  /* 0x000000000000094d */ /* 0x000fea0003800000 */
[----:B------:R-:W0:Y:S01]  /*0050*/  LDC.64 R2, c[0x0][0x380] ;  /* 0x0000e000ff027b82 */ /* 0x000e220000000a00 */
[----:B------:R-:W0:Y:S01]  /*0060*/  LDCU.64 UR4, c[0x0][0x358] ;  /* 0x00006b00ff0477ac */ /* 0x000e220008000a00 */
[----:B------:R-:W-:-:S05]  /*0070*/  HFMA2 R5, -RZ, RZ, 0, 1.78813934326171875e-07 ;  /* 0x00000003ff057431 */ /* 0x000fca00000001ff */
[----:B0-----:R-:W-:Y:S01]  /*0080*/  STG.E desc[UR4][R2.64], R5 ;  /* 0x0000000502007986 */ /* 0x001fe2000c101904 */
[----:B------:R-:W-:Y:S05]  /*0090*/  EXIT ;  /* 0x000000000000794d */ /* 0x000fea0003800000 */
.L_x_1:
        /* <DEDUP_REMOVED lines=14> */
.L_x_3:


//--------------------- .nv.shared._Z21multiblock_dot_kernelPiS_S_ --------------------------
	.section	.nv.shared._Z21multiblock_dot_kernelPiS_S_,"aw",@nobits
	.sectionflags	@""
	.align	4
.nv.shared._Z21multiblock_dot_kernelPiS_S_:
	.zero		1088


//--------------------- .nv.shared.reserved.0     --------------------------
	.section	.nv.shared.reserved.0,"aw",@nobits
	.weak		__nv_reservedSMEM_offset_0_alias
	.size		__nv_reservedSMEM_offset_0_alias, 0, 64
	.other		__nv_reservedSMEM_offset_0_alias,@"STO_CUDA_RESERVED_SHARED STV_DEFAULT"
__nv_reservedSMEM_offset_0_alias:
	.zero		0
	.zero		64


//--------------------- .nv.constant0._Z21multiblock_dot_kernelPiS_S_ --------------------------
	.section	.nv.constant0._Z21multiblock_dot_kernelPiS_S_,"a",@progbits
	.sectionflags	@""
	.align	4
.nv.constant0._Z21multiblock_dot_kernelPiS_S_:
	.zero		920


//--------------------- .nv.constant0._Z10dot_kernelPiS_S_ --------------------------
	.section	.nv.constant0._Z10dot_kernelPiS_S_,"a",@progbits
	.sectionflags	@""
	.align	4
.nv.constant0._Z10dot_kernelPiS_S_:
	.zero		920


//--------------------- SYMBOLS --------------------------

	.type		.nv.reservedSmem.offset0,@object
	.size		.nv.reservedSmem.offset0,0x4
	.type		.nv.reservedSmem.cap,@object
	.size		.nv.reservedSmem.cap,0x4
